	.headerflags	@"EF_CUDA_TEXMODE_UNIFIED EF_CUDA_64BIT_ADDRESS EF_CUDA_ACCELERATORS EF_CUDA_SM90 EF_CUDA_VIRTUAL_SM(EF_CUDA_SM90)"
	.elftype	@"ET_EXEC"


//--------------------- .nv.info                  --------------------------
	.section	.nv.info,"",@"SHT_CUDA_INFO"
	.align	4


	//----- nvinfo : EIATTR_REGCOUNT
	.align		4
        /*0000*/ 	.byte	0x04, 0x2f
        /*0002*/ 	.short	(.L_1 - .L_0)
	.align		4
.L_0:
        /*0004*/ 	.word	index@(triton_poi_fused_convolution_14)
        /*0008*/ 	.word	0x0000000c


	//----- nvinfo : EIATTR_MIN_STACK_SIZE
	.align		4
.L_1:
        /*000c*/ 	.byte	0x04, 0x12
        /*000e*/ 	.short	(.L_3 - .L_2)
	.align		4
.L_2:
        /*0010*/ 	.word	index@(triton_poi_fused_convolution_14)
        /*0014*/ 	.word	0x00000000


	//----- nvinfo : EIATTR_FRAME_SIZE
	.align		4
.L_3:
        /*0018*/ 	.byte	0x04, 0x11
        /*001a*/ 	.short	(.L_5 - .L_4)
	.align		4
.L_4:
        /*001c*/ 	.word	index@(triton_poi_fused_convolution_14)
        /*0020*/ 	.word	0x00000000


	//----- nvinfo : EIATTR_MIN_STACK_SIZE
	.align		4
.L_5:
        /*0024*/ 	.byte	0x04, 0x12
        /*0026*/ 	.short	(.L_7 - .L_6)
	.align		4
.L_6:
        /*0028*/ 	.word	index@(triton_poi_fused_convolution_14)
        /*002c*/ 	.word	0x00000000
.L_7:


//--------------------- .nv.info.triton_poi_fused_convolution_14 --------------------------
	.section	.nv.info.triton_poi_fused_convolution_14,"",@"SHT_CUDA_INFO"
	.sectionflags	@""
	.align	4


	//----- nvinfo : EIATTR_CUDA_API_VERSION
	.align		4
        /*0000*/ 	.byte	0x04, 0x37
        /*0002*/ 	.short	(.L_9 - .L_8)
.L_8:
        /*0004*/ 	.word	0x0000007c


	//----- nvinfo : EIATTR_KPARAM_INFO
	.align		4
.L_9:
        /*0008*/ 	.byte	0x04, 0x17
        /*000a*/ 	.short	(.L_11 - .L_10)
.L_10:
        /*000c*/ 	.word	0x00000000
        /*0010*/ 	.short	0x0002
        /*0012*/ 	.short	0x0010
        /*0014*/ 	.byte	0x00, 0xf0, 0x11, 0x00


	//----- nvinfo : EIATTR_KPARAM_INFO
	.align		4
.L_11:
        /*0018*/ 	.byte	0x04, 0x17
        /*001a*/ 	.short	(.L_13 - .L_12)
.L_12:
        /*001c*/ 	.word	0x00000000
        /*0020*/ 	.short	0x0001
        /*0022*/ 	.short	0x0008
        /*0024*/ 	.byte	0x00, 0xf4, 0x21, 0x00


	//----- nvinfo : EIATTR_KPARAM_INFO
	.align		4
.L_13:
        /*0028*/ 	.byte	0x04, 0x17
        /*002a*/ 	.short	(.L_15 - .L_14)
.L_14:
        /*002c*/ 	.word	0x00000000
        /*0030*/ 	.short	0x0000
        /*0032*/ 	.short	0x0000
        /*0034*/ 	.byte	0x00, 0xf4, 0x21, 0x00


	//----- nvinfo : EIATTR_SPARSE_MMA_MASK
	.align		4
.L_15:
        /*0038*/ 	.byte	0x03, 0x50
        /*003a*/ 	.short	0x0000


	//----- nvinfo : EIATTR_MAXREG_COUNT
	.align		4
        /*003c*/ 	.byte	0x03, 0x1b
        /*003e*/ 	.short	0x00ff


	//----- nvinfo : EIATTR_EXIT_INSTR_OFFSETS
	.align		4
        /*0040*/ 	.byte	0x04, 0x1c
        /*0042*/ 	.short	(.L_17 - .L_16)


	//   ....[0]....
.L_16:
        /*0044*/ 	.word	0x00000180


	//   ....[1]....
        /*0048*/ 	.word	0x000001a0


	//----- nvinfo : EIATTR_REQNTID
	.align		4
.L_17:
        /*004c*/ 	.byte	0x04, 0x10
        /*004e*/ 	.short	(.L_19 - .L_18)
.L_18:
        /*0050*/ 	.word	0x00000080
        /*0054*/ 	.word	0x00000001
        /*0058*/ 	.word	0x00000001


	//----- nvinfo : EIATTR_CBANK_PARAM_SIZE
	.align		4
.L_19:
        /*005c*/ 	.byte	0x03, 0x19
        /*005e*/ 	.short	0x0014


	//----- nvinfo : EIATTR_PARAM_CBANK
	.align		4
        /*0060*/ 	.byte	0x04, 0x0a
        /*0062*/ 	.short	(.L_21 - .L_20)
	.align		4
.L_20:
        /*0064*/ 	.word	index@(.nv.constant0.triton_poi_fused_convolution_14)
        /*0068*/ 	.short	0x0210
        /*006a*/ 	.short	0x0014


	//----- nvinfo : EIATTR_SW_WAR
	.align		4
.L_21:
        /*006c*/ 	.byte	0x04, 0x36
        /*006e*/ 	.short	(.L_23 - .L_22)
.L_22:
        /*0070*/ 	.word	0x00000008
.L_23:


//--------------------- .nv.callgraph             --------------------------
	.section	.nv.callgraph,"",@"SHT_CUDA_CALLGRAPH"
	.align	4
	.sectionentsize	8
	.align		4
        /*0000*/ 	.word	0x00000000
	.align		4
        /*0004*/ 	.word	0xffffffff
	.align		4
        /*0008*/ 	.word	0x00000000
	.align		4
        /*000c*/ 	.word	0xfffffffe
	.align		4
        /*0010*/ 	.word	0x00000000
	.align		4
        /*0014*/ 	.word	0xfffffffd
	.align		4
        /*0018*/ 	.word	0x00000000
	.align		4
        /*001c*/ 	.word	0xfffffffc


//--------------------- .text.triton_poi_fused_convolution_14 --------------------------
	.section	.text.triton_poi_fused_convolution_14,"ax",@progbits
	.align	128
        .global         triton_poi_fused_convolution_14
        .type           triton_poi_fused_convolution_14,@function
        .size           triton_poi_fused_convolution_14,(.L_x_1 - triton_poi_fused_convolution_14)
        .other          triton_poi_fused_convolution_14,@"STO_CUDA_ENTRY STV_DEFAULT"
triton_poi_fused_convolution_14:
.text.triton_poi_fused_convolution_14:
[----:B------:R-:W0:Y:S02]  /*0000*/  LDC R1, c[0x0][0x28] ;  /* 0x00000a00ff017b82 */ /* 0x000e240000000800 */
[----:B------:R-:W1:Y:S01]  /*0010*/  S2R R0, SR_TID.X ;  /* 0x0000000000007919 */ /* 0x000e620000002100 */
[----:B------:R-:W2:Y:S01]  /*0020*/  LDC.64 R4, c[0x0][0x218] ;  /* 0x00008600ff047b82 */ /* 0x000ea20000000a00 */
[----:B------:R-:W-:Y:S01]  /*0030*/  ULDC.64 UR4, c[0x0][0x208] ;  /* 0x0000820000047ab9 */ /* 0x000fe20000000a00 */
[----:B------:R-:W3:Y:S01]  /*0040*/  S2R R7, SR_CTAID.X ;  /* 0x0000000000077919 */ /* 0x000ee20000002500 */
[----:B-1----:R-:W-:Y:S02]  /*0050*/  LOP3.LUT R0, R0, 0x7f, RZ, 0xc0, !PT ;  /* 0x0000007f00007812 */ /* 0x002fe400078ec0ff */
[----:B---3--:R-:W-:-:S03]  /*0060*/  SHF.R.S32.HI R2, RZ, 0x18, R7 ;  /* 0x00000018ff027819 */ /* 0x008fc60000011407 */
[----:B------:R-:W-:Y:S01]  /*0070*/  IMAD R7, R7, 0x80, R0 ;  /* 0x0000008007077824 */ /* 0x000fe200078e0200 */
[----:B------:R-:W-:Y:S02]  /*0080*/  SGXT R0, R2, 0x1 ;  /* 0x000000010200781a */ /* 0x000fe40000000200 */
[----:B------:R-:W1:Y:S02]  /*0090*/  LDC.64 R2, c[0x0][0x210] ;  /* 0x00008400ff027b82 */ /* 0x000e640000000a00 */
[----:B------:R-:W-:Y:S02]  /*00a0*/  ISETP.GE.AND P0, PT, R7, 0x1100, PT ;  /* 0x000011000700780c */ /* 0x000fe40003f06270 */
[----:B------:R-:W-:-:S04]  /*00b0*/  LEA.HI R0, R0, R7, RZ, 0x4 ;  /* 0x0000000700007211 */ /* 0x000fc800078f20ff */
[----:B------:R-:W-:-:S05]  /*00c0*/  SHF.R.S32.HI R0, RZ, 0x4, R0 ;  /* 0x00000004ff007819 */ /* 0x000fca0000011400 */
[----:B------:R-:W-:-:S05]  /*00d0*/  IMAD.HI R6, R0, 0x78787879, RZ ;  /* 0x7878787900067827 */ /* 0x000fca00078e02ff */
[----:B------:R-:W-:-:S04]  /*00e0*/  SHF.R.U32.HI R9, RZ, 0x1f, R6 ;  /* 0x0000001fff097819 */ /* 0x000fc80000011606 */
[----:B------:R-:W-:Y:S01]  /*00f0*/  LEA.HI.SX32 R9, R6, R9, 0x1b ;  /* 0x0000000906097211 */ /* 0x000fe200078fdaff */
[----:B-1----:R-:W-:-:S04]  /*0100*/  IMAD.WIDE R2, R7, 0x4, R2 ;  /* 0x0000000407027825 */ /* 0x002fc800078e0202 */
[----:B------:R-:W-:Y:S02]  /*0110*/  IMAD R9, R9, -0x44, R0 ;  /* 0xffffffbc09097824 */ /* 0x000fe400078e0200 */
[----:B------:R-:W-:Y:S02]  /*0120*/  IMAD.MOV.U32 R0, RZ, RZ, RZ ;  /* 0x000000ffff007224 */ /* 0x000fe400078e00ff */
[----:B------:R-:W-:Y:S02]  /*0130*/  IMAD.MOV.U32 R7, RZ, RZ, RZ ;  /* 0x000000ffff077224 */ /* 0x000fe400078e00ff */
[----:B--2---:R-:W-:Y:S02]  /*0140*/  IMAD.WIDE R4, R9, 0x4, R4 ;  /* 0x0000000409047825 */ /* 0x004fe400078e0204 */
[----:B------:R-:W2:Y:S04]  /*0150*/  @!P0 LDG.E R0, desc[UR4][R2.64] ;  /* 0x0000000402008981 */ /* 0x000ea8000c1e1900 */
[----:B------:R-:W2:Y:S02]  /*0160*/  @!P0 LDG.E.EL R7, desc[UR4][R4.64] ;  /* 0x0000000404078981 */ /* 0x000ea4000c2e1900 */
[----:B--2---:R-:W-:Y:S01]  /*0170*/  FADD R7, R7, R0 ;  /* 0x0000000007077221 */ /* 0x004fe20000000000 */
[----:B------:R-:W-:Y:S06]  /*0180*/  @P0 EXIT ;  /* 0x000000000000094d */ /* 0x000fec0003800000 */
[----:B------:R-:W-:Y:S01]  /*0190*/  STG.E desc[UR4][R2.64], R7 ;  /* 0x0000000702007986 */ /* 0x000fe2000c101904 */
[----:B------:R-:W-:Y:S05]  /*01a0*/  EXIT ;  /* 0x000000000000794d */ /* 0x000fea0003800000 */
.L_x_0:
[----:B------:R-:W-:-:S00]  /*01b0*/  BRA `(.L_x_0) ;  /* 0xfffffffc00fc7947 */ /* 0x000fc0000383ffff */
[----:B------:R-:W-:-:S00]  /*01c0*/  NOP ;  /* 0x0000000000007918 */ /* 0x000fc00000000000 */
        /* <DEDUP_REMOVED lines=11> */
.L_x_1:


//--------------------- .nv.constant0.triton_poi_fused_convolution_14 --------------------------
	.section	.nv.constant0.triton_poi_fused_convolution_14,"a",@progbits
	.sectionflags	@""
	.align	4
.nv.constant0.triton_poi_fused_convolution_14:
	.zero		548
